//
// Generated by NVIDIA NVVM Compiler
//
// Compiler Build ID: CL-36424714
// Cuda compilation tools, release 13.0, V13.0.88
// Based on NVVM 20.0.0
//

.version 9.0
.target sm_100
.address_size 64

	// .globl	_Z24softplus_kernel_fp32_optPKfPfiff

.visible .entry _Z24softplus_kernel_fp32_optPKfPfiff(
	.param .u64 .ptr .align 1 _Z24softplus_kernel_fp32_optPKfPfiff_param_0,
	.param .u64 .ptr .align 1 _Z24softplus_kernel_fp32_optPKfPfiff_param_1,
	.param .u32 _Z24softplus_kernel_fp32_optPKfPfiff_param_2,
	.param .f32 _Z24softplus_kernel_fp32_optPKfPfiff_param_3,
	.param .f32 _Z24softplus_kernel_fp32_optPKfPfiff_param_4
)
{
	.reg .pred 	%p<10>;
	.reg .b32 	%r<38>;
	.reg .b32 	%f<51>;
	.reg .b64 	%rd<12>;

	ld.param.u64 	%rd3, [_Z24softplus_kernel_fp32_optPKfPfiff_param_0];
	ld.param.u64 	%rd4, [_Z24softplus_kernel_fp32_optPKfPfiff_param_1];
	ld.param.u32 	%r9, [_Z24softplus_kernel_fp32_optPKfPfiff_param_2];
	ld.param.f32 	%f6, [_Z24softplus_kernel_fp32_optPKfPfiff_param_3];
	ld.param.f32 	%f7, [_Z24softplus_kernel_fp32_optPKfPfiff_param_4];
	cvta.to.global.u64 	%rd1, %rd4;
	cvta.to.global.u64 	%rd2, %rd3;
	// begin inline asm
	{ cvt.rn.f16x2.f32 %r10, %f6, %f6; }

	// end inline asm
	// begin inline asm
	{.reg.b16         hl, hu;         
 .reg.b32         fl, fu;         
  mov.b32         {hl, hu}, %r10;   
  cvt.f32.f16     fl, hl;         
  cvt.f32.f16     fu, hu;         
  rcp.approx.ftz.f32   fl, fl;     
  rcp.approx.ftz.f32   fu, fu;     
  cvt.rn.f16.f32      hl, fl;     
  cvt.rn.f16.f32      hu, fu;     
  mov.b32         %r11, {hl, hu};   
}
	// end inline asm
	// begin inline asm
	{.reg .f16 low,high;
  mov.b32 {low,high},%r11;
  cvt.f32.f16 %f10, low;}

	// end inline asm
	mov.u32 	%r14, %ctaid.x;
	mov.u32 	%r15, %ntid.x;
	mov.u32 	%r16, %tid.x;
	mad.lo.s32 	%r1, %r14, %r15, %r16;
	mov.u32 	%r17, %nctaid.x;
	mul.lo.s32 	%r2, %r15, %r17;
	shr.s32 	%r18, %r9, 31;
	shr.u32 	%r19, %r18, 30;
	add.s32 	%r20, %r9, %r19;
	shr.s32 	%r3, %r20, 2;
	setp.ge.s32 	%p1, %r1, %r3;
	@%p1 bra 	$L__BB0_3;
	mov.u32 	%r36, %r1;
$L__BB0_2:
	mul.wide.s32 	%rd5, %r36, 16;
	add.s64 	%rd6, %rd2, %rd5;
	ld.global.nc.v4.f32 	{%f19, %f20, %f21, %f22}, [%rd6];
	mul.rn.f32 	%f23, %f19, %f6;
	mul.rn.f32 	%f24, %f20, %f6;
	mul.f32 	%f25, %f23, 0f3FB8AA3B;
	ex2.approx.f32 	%f26, %f25;
	mul.f32 	%f27, %f24, 0f3FB8AA3B;
	ex2.approx.f32 	%f28, %f27;
	mov.f32 	%f29, 0f3F800000;
	add.rn.f32 	%f11, %f29, %f26;
	add.rn.f32 	%f12, %f29, %f28;
	// begin inline asm
	{ cvt.rn.f16x2.f32 %r21, %f12, %f11; }

	// end inline asm
	// begin inline asm
	{.reg.b16         hl, hu;             
 .reg.b32         r, fl, fu, C, h;    
  mov.b32         {hl, hu}, %r21;       
  mov.b32         h, %r21;              
  cvt.f32.f16     fl, hl;             
  cvt.f32.f16     fu, hu;             
  lg2.approx.ftz.f32  fl, fl;         
  lg2.approx.ftz.f32  fu, fu;         
  mov.b32         C, 0x3f317218U;     
  mul.f32         fl,fl,C;            
  mul.f32         fu,fu,C;            
  cvt.rn.f16.f32      hl, fl;         
  cvt.rn.f16.f32      hu, fu;         
  mov.b32         r, {hl, hu};        
{.reg.b32 spc, ulp, p;
  mov.b32 spc,0X160D160DU;
  mov.b32 ulp,0x9C009C00U;
  set.eq.f16x2.f16x2 p,h, spc;
  fma.rn.f16x2 r,p,ulp,r;
}
{.reg.b32 spc, ulp, p;
  mov.b32 spc,0X3BFE3BFEU;
  mov.b32 ulp,0x80108010U;
  set.eq.f16x2.f16x2 p,h, spc;
  fma.rn.f16x2 r,p,ulp,r;
}
{.reg.b32 spc, ulp, p;
  mov.b32 spc,0X3C0B3C0BU;
  mov.b32 ulp,0x80808080U;
  set.eq.f16x2.f16x2 p,h, spc;
  fma.rn.f16x2 r,p,ulp,r;
}
{.reg.b32 spc, ulp, p;
  mov.b32 spc,0X60516051U;
  mov.b32 ulp,0x1C001C00U;
  set.eq.f16x2.f16x2 p,h, spc;
  fma.rn.f16x2 r,p,ulp,r;
}
  mov.b32         %r22, r;              
}
	// end inline asm
	// begin inline asm
	{.reg .f16 low,high;
  mov.b32 {low,high},%r22;
  cvt.f32.f16 %f13, low;}

	// end inline asm
	// begin inline asm
	{.reg .f16 low,high;
  mov.b32 {low,high},%r22;
  cvt.f32.f16 %f14, high;}

	// end inline asm
	mul.rn.f32 	%f30, %f13, %f10;
	mul.rn.f32 	%f31, %f14, %f10;
	setp.gt.f32 	%p2, %f23, %f7;
	selp.f32 	%f32, %f19, %f30, %p2;
	setp.gt.f32 	%p3, %f24, %f7;
	selp.f32 	%f33, %f20, %f31, %p3;
	mul.rn.f32 	%f34, %f21, %f6;
	mul.rn.f32 	%f35, %f22, %f6;
	mul.f32 	%f36, %f34, 0f3FB8AA3B;
	ex2.approx.f32 	%f37, %f36;
	mul.f32 	%f38, %f35, 0f3FB8AA3B;
	ex2.approx.f32 	%f39, %f38;
	add.rn.f32 	%f15, %f29, %f37;
	add.rn.f32 	%f16, %f29, %f39;
	// begin inline asm
	{ cvt.rn.f16x2.f32 %r26, %f16, %f15; }

	// end inline asm
	// begin inline asm
	{.reg.b16         hl, hu;             
 .reg.b32         r, fl, fu, C, h;    
  mov.b32         {hl, hu}, %r26;       
  mov.b32         h, %r26;              
  cvt.f32.f16     fl, hl;             
  cvt.f32.f16     fu, hu;             
  lg2.approx.ftz.f32  fl, fl;         
  lg2.approx.ftz.f32  fu, fu;         
  mov.b32         C, 0x3f317218U;     
  mul.f32         fl,fl,C;            
  mul.f32         fu,fu,C;            
  cvt.rn.f16.f32      hl, fl;         
  cvt.rn.f16.f32      hu, fu;         
  mov.b32         r, {hl, hu};        
{.reg.b32 spc, ulp, p;
  mov.b32 spc,0X160D160DU;
  mov.b32 ulp,0x9C009C00U;
  set.eq.f16x2.f16x2 p,h, spc;
  fma.rn.f16x2 r,p,ulp,r;
}
{.reg.b32 spc, ulp, p;
  mov.b32 spc,0X3BFE3BFEU;
  mov.b32 ulp,0x80108010U;
  set.eq.f16x2.f16x2 p,h, spc;
  fma.rn.f16x2 r,p,ulp,r;
}
{.reg.b32 spc, ulp, p;
  mov.b32 spc,0X3C0B3C0BU;
  mov.b32 ulp,0x80808080U;
  set.eq.f16x2.f16x2 p,h, spc;
  fma.rn.f16x2 r,p,ulp,r;
}
{.reg.b32 spc, ulp, p;
  mov.b32 spc,0X60516051U;
  mov.b32 ulp,0x1C001C00U;
  set.eq.f16x2.f16x2 p,h, spc;
  fma.rn.f16x2 r,p,ulp,r;
}
  mov.b32         %r27, r;              
}
	// end inline asm
	// begin inline asm
	{.reg .f16 low,high;
  mov.b32 {low,high},%r27;
  cvt.f32.f16 %f17, low;}

	// end inline asm
	// begin inline asm
	{.reg .f16 low,high;
  mov.b32 {low,high},%r27;
  cvt.f32.f16 %f18, high;}

	// end inline asm
	mul.rn.f32 	%f40, %f17, %f10;
	mul.rn.f32 	%f41, %f18, %f10;
	setp.gt.f32 	%p4, %f34, %f7;
	selp.f32 	%f42, %f21, %f40, %p4;
	setp.gt.f32 	%p5, %f35, %f7;
	selp.f32 	%f43, %f22, %f41, %p5;
	add.s64 	%rd7, %rd1, %rd5;
	st.global.v4.f32 	[%rd7], {%f32, %f33, %f42, %f43};
	add.s32 	%r36, %r36, %r2;
	setp.lt.s32 	%p6, %r36, %r3;
	@%p6 bra 	$L__BB0_2;
$L__BB0_3:
	shl.b32 	%r31, %r3, 2;
	add.s32 	%r37, %r31, %r1;
	setp.ge.s32 	%p7, %r37, %r9;
	@%p7 bra 	$L__BB0_7;
$L__BB0_4:
	mul.wide.s32 	%rd8, %r37, 4;
	add.s64 	%rd9, %rd2, %rd8;
	ld.global.nc.f32 	%f50, [%rd9];
	mul.rn.f32 	%f3, %f50, %f6;
	setp.gt.f32 	%p8, %f3, %f7;
	@%p8 bra 	$L__BB0_6;
	mul.f32 	%f47, %f3, 0f3FB8AA3B;
	ex2.approx.f32 	%f48, %f47;
	mov.f32 	%f49, 0f3F800000;
	add.rn.f32 	%f45, %f49, %f48;
	// begin inline asm
	{ cvt.rn.f16x2.f32 %r32, %f45, %f45; }

	// end inline asm
	// begin inline asm
	{.reg.b16         hl, hu;             
 .reg.b32         r, fl, fu, C, h;    
  mov.b32         {hl, hu}, %r32;       
  mov.b32         h, %r32;              
  cvt.f32.f16     fl, hl;             
  cvt.f32.f16     fu, hu;             
  lg2.approx.ftz.f32  fl, fl;         
  lg2.approx.ftz.f32  fu, fu;         
  mov.b32         C, 0x3f317218U;     
  mul.f32         fl,fl,C;            
  mul.f32         fu,fu,C;            
  cvt.rn.f16.f32      hl, fl;         
  cvt.rn.f16.f32      hu, fu;         
  mov.b32         r, {hl, hu};        
{.reg.b32 spc, ulp, p;
  mov.b32 spc,0X160D160DU;
  mov.b32 ulp,0x9C009C00U;
  set.eq.f16x2.f16x2 p,h, spc;
  fma.rn.f16x2 r,p,ulp,r;
}
{.reg.b32 spc, ulp, p;
  mov.b32 spc,0X3BFE3BFEU;
  mov.b32 ulp,0x80108010U;
  set.eq.f16x2.f16x2 p,h, spc;
  fma.rn.f16x2 r,p,ulp,r;
}
{.reg.b32 spc, ulp, p;
  mov.b32 spc,0X3C0B3C0BU;
  mov.b32 ulp,0x80808080U;
  set.eq.f16x2.f16x2 p,h, spc;
  fma.rn.f16x2 r,p,ulp,r;
}
{.reg.b32 spc, ulp, p;
  mov.b32 spc,0X60516051U;
  mov.b32 ulp,0x1C001C00U;
  set.eq.f16x2.f16x2 p,h, spc;
  fma.rn.f16x2 r,p,ulp,r;
}
  mov.b32         %r33, r;              
}
	// end inline asm
	// begin inline asm
	{.reg .f16 low,high;
  mov.b32 {low,high},%r33;
  cvt.f32.f16 %f46, low;}

	// end inline asm
	mul.rn.f32 	%f50, %f46, %f10;
$L__BB0_6:
	add.s64 	%rd11, %rd1, %rd8;
	st.global.f32 	[%rd11], %f50;
	add.s32 	%r37, %r37, %r2;
	setp.lt.s32 	%p9, %r37, %r9;
	@%p9 bra 	$L__BB0_4;
$L__BB0_7:
	ret;

}


// ===== COMPILED SASS (sm_100) =====

	.target	sm_100

	.elftype	@"ET_EXEC"


//--------------------- .note.nv.tkinfo           --------------------------
	.section	.note.nv.tkinfo,"",@"SHT_NOTE"
	.sectionflags	@"SHF_NOTE_NV_TKINFO"
	.tkinfo
        /*0018*/ 	.word	0x00000002
        /*0030*/ 	.string	""
        /*0030*/ 	.string	"ptxas"
        /*0030*/ 	.string	"Cuda compilation tools, release 13.0, V13.0.88"
        /*0030*/ 	.string	"Build cuda_13.0.r13.0/compiler.36424714_0"
        /*0030*/ 	.string	"-arch sm_100 -m 64 "



//--------------------- .note.nv.cuinfo           --------------------------
	.section	.note.nv.cuinfo,"",@"SHT_NOTE"
	.sectionflags	@"SHF_NOTE_NV_CUINFO"
        /*0018*/ 	.short	0x0002
        /*001a*/ 	.short	0x0064
        /*001c*/ 	.short	0x0082
	.zero		2


//--------------------- .nv.info                  --------------------------
	.section	.nv.info,"",@"SHT_CUDA_INFO"
	.align	4


	//----- nvinfo : EIATTR_REGCOUNT
	.align		4
        /*0000*/ 	.byte	0x04, 0x2f
        /*0002*/ 	.short	(.L_1 - .L_0)
	.align		4
.L_0:
        /*0004*/ 	.word	index@(_Z24softplus_kernel_fp32_optPKfPfiff)
        /*0008*/ 	.word	0x0000001f


	//----- nvinfo : EIATTR_FRAME_SIZE
	.align		4
.L_1:
        /*000c*/ 	.byte	0x04, 0x11
        /*000e*/ 	.short	(.L_3 - .L_2)
	.align		4
.L_2:
        /*0010*/ 	.word	index@(_Z24softplus_kernel_fp32_optPKfPfiff)
        /*0014*/ 	.word	0x00000000


	//----- nvinfo : EIATTR_MIN_STACK_SIZE
	.align		4
.L_3:
        /*0018*/ 	.byte	0x04, 0x12
        /*001a*/ 	.short	(.L_5 - .L_4)
	.align		4
.L_4:
        /*001c*/ 	.word	index@(_Z24softplus_kernel_fp32_optPKfPfiff)
        /*0020*/ 	.word	0x00000000
.L_5:


//--------------------- .nv.compat                --------------------------
	.section	.nv.compat,"",@"SHT_CUDA_COMPAT_INFO"
	.align	4
        /*0000*/ 	.byte	0x02, 0x09, 0x00, 0x00, 0x02, 0x02, 0x01, 0x00, 0x02, 0x05, 0x05, 0x00, 0x03, 0x07, 0x01, 0x01
        /*0010*/ 	.byte	0x02, 0x03, 0x00, 0x00, 0x02, 0x06, 0x01, 0x00, 0x04, 0x0b, 0x08, 0x00, 0x01, 0x00, 0x00, 0x00
        /*0020*/ 	.byte	0x00, 0x00, 0x00, 0x00


//--------------------- .nv.info._Z24softplus_kernel_fp32_optPKfPfiff --------------------------
	.section	.nv.info._Z24softplus_kernel_fp32_optPKfPfiff,"",@"SHT_CUDA_INFO"
	.sectionflags	@""
	.align	4


	//----- nvinfo : EIATTR_CUDA_API_VERSION
	.align		4
        /*0000*/ 	.byte	0x04, 0x37
        /*0002*/ 	.short	(.L_7 - .L_6)
.L_6:
        /*0004*/ 	.word	0x00000082


	//----- nvinfo : EIATTR_KPARAM_INFO
	.align		4
.L_7:
        /*0008*/ 	.byte	0x04, 0x17
        /*000a*/ 	.short	(.L_9 - .L_8)
.L_8:
        /*000c*/ 	.word	0x00000000
        /*0010*/ 	.short	0x0004
        /*0012*/ 	.short	0x0018
        /*0014*/ 	.byte	0x00, 0xf0, 0x11, 0x00


	//----- nvinfo : EIATTR_KPARAM_INFO
	.align		4
.L_9:
        /*0018*/ 	.byte	0x04, 0x17
        /*001a*/ 	.short	(.L_11 - .L_10)
.L_10:
        /*001c*/ 	.word	0x00000000
        /*0020*/ 	.short	0x0003
        /*0022*/ 	.short	0x0014
        /*0024*/ 	.byte	0x00, 0xf0, 0x11, 0x00


	//----- nvinfo : EIATTR_KPARAM_INFO
	.align		4
.L_11:
        /*0028*/ 	.byte	0x04, 0x17
        /*002a*/ 	.short	(.L_13 - .L_12)
.L_12:
        /*002c*/ 	.word	0x00000000
        /*0030*/ 	.short	0x0002
        /*0032*/ 	.short	0x0010
        /*0034*/ 	.byte	0x00, 0xf0, 0x11, 0x00


	//----- nvinfo : EIATTR_KPARAM_INFO
	.align		4
.L_13:
        /*0038*/ 	.byte	0x04, 0x17
        /*003a*/ 	.short	(.L_15 - .L_14)
.L_14:
        /*003c*/ 	.word	0x00000000
        /*0040*/ 	.short	0x0001
        /*0042*/ 	.short	0x0008
        /*0044*/ 	.byte	0x00, 0xf5, 0x21, 0x00


	//----- nvinfo : EIATTR_KPARAM_INFO
	.align		4
.L_15:
        /*0048*/ 	.byte	0x04, 0x17
        /*004a*/ 	.short	(.L_17 - .L_16)
.L_16:
        /*004c*/ 	.word	0x00000000
        /*0050*/ 	.short	0x0000
        /*0052*/ 	.short	0x0000
        /*0054*/ 	.byte	0x00, 0xf5, 0x21, 0x00


	//----- nvinfo : EIATTR_SPARSE_MMA_MASK
	.align		4
.L_17:
        /*0058*/ 	.byte	0x03, 0x50
        /*005a*/ 	.short	0x0000


	//----- nvinfo : EIATTR_MAXREG_COUNT
	.align		4
        /*005c*/ 	.byte	0x03, 0x1b
        /*005e*/ 	.short	0x00ff


	//----- nvinfo : EIATTR_MERCURY_ISA_VERSION
	.align		4
        /*0060*/ 	.byte	0x03, 0x5f
        /*0062*/ 	.short	0x0101


	//----- nvinfo : EIATTR_VRC_CTA_INIT_COUNT
	.align		4
        /*0064*/ 	.byte	0x02, 0x4a
	.zero		1
	.zero		1


	//----- nvinfo : EIATTR_EXIT_INSTR_OFFSETS
	.align		4
        /*0068*/ 	.byte	0x04, 0x1c
        /*006a*/ 	.short	(.L_19 - .L_18)


	//   ....[0]....
.L_18:
        /*006c*/ 	.word	0x000006b0


	//   ....[1]....
        /*0070*/ 	.word	0x00000900


	//----- nvinfo : EIATTR_CRS_STACK_SIZE
	.align		4
.L_19:
        /*0074*/ 	.byte	0x04, 0x1e
        /*0076*/ 	.short	(.L_21 - .L_20)
.L_20:
        /*0078*/ 	.word	0x00000000


	//----- nvinfo : EIATTR_CBANK_PARAM_SIZE
	.align		4
.L_21:
        /*007c*/ 	.byte	0x03, 0x19
        /*007e*/ 	.short	0x001c


	//----- nvinfo : EIATTR_PARAM_CBANK
	.align		4
        /*0080*/ 	.byte	0x04, 0x0a
        /*0082*/ 	.short	(.L_23 - .L_22)
	.align		4
.L_22:
        /*0084*/ 	.word	index@(.nv.constant0._Z24softplus_kernel_fp32_optPKfPfiff)
        /*0088*/ 	.short	0x0380
        /*008a*/ 	.short	0x001c


	//----- nvinfo : EIATTR_SW_WAR
	.align		4
.L_23:
        /*008c*/ 	.byte	0x04, 0x36
        /*008e*/ 	.short	(.L_25 - .L_24)
.L_24:
        /*0090*/ 	.word	0x00000008
.L_25:


//--------------------- .nv.callgraph             --------------------------
	.section	.nv.callgraph,"",@"SHT_CUDA_CALLGRAPH"
	.align	4
	.sectionentsize	8
	.align		4
        /*0000*/ 	.word	0x00000000
	.align		4
        /*0004*/ 	.word	0xffffffff
	.align		4
        /*0008*/ 	.word	0x00000000
	.align		4
        /*000c*/ 	.word	0xfffffffe
	.align		4
        /*0010*/ 	.word	0x00000000
	.align		4
        /*0014*/ 	.word	0xfffffffd
	.align		4
        /*0018*/ 	.word	0x00000000
	.align		4
        /*001c*/ 	.word	0xfffffffc


//--------------------- .text._Z24softplus_kernel_fp32_optPKfPfiff --------------------------
	.section	.text._Z24softplus_kernel_fp32_optPKfPfiff,"ax",@progbits
	.align	128
        .global         _Z24softplus_kernel_fp32_optPKfPfiff
        .type           _Z24softplus_kernel_fp32_optPKfPfiff,@function
        .size           _Z24softplus_kernel_fp32_optPKfPfiff,(.L_x_7 - _Z24softplus_kernel_fp32_optPKfPfiff)
        .other          _Z24softplus_kernel_fp32_optPKfPfiff,@"STO_CUDA_ENTRY STV_DEFAULT"
_Z24softplus_kernel_fp32_optPKfPfiff:
.text._Z24softplus_kernel_fp32_optPKfPfiff:
[----:B------:R-:W-:Y:S08]  /*0000*/  LDC R1, c[0x0][0x37c] ;  /* 0x0000df00ff017b82 */ /* 0x000ff00000000800 */
[----:B------:R-:W0:Y:S01]  /*0010*/  LDC.64 R2, c[0x0][0x390] ;  /* 0x0000e400ff027b82 */ /* 0x000e220000000a00 */
[----:B------:R-:W1:Y:S01]  /*0020*/  S2R R15, SR_TID.X ;  /* 0x00000000000f7919 */ /* 0x000e620000002100 */
[----:B------:R-:W2:Y:S01]  /*0030*/  LDCU UR7, c[0x0][0x398] ;  /* 0x00007300ff0777ac */ /* 0x000ea20008000800 */
[----:B------:R-:W-:Y:S05]  /*0040*/  BSSY.RECONVERGENT B0, `(.L_x_0) ;  /* 0x0000064000007945 */ /* 0x000fea0003800200 */
[----:B------:R-:W1:Y:S08]  /*0050*/  S2UR UR4, SR_CTAID.X ;  /* 0x00000000000479c3 */ /* 0x000e700000002500 */
[----:B------:R-:W1:Y:S01]  /*0060*/  LDC R6, c[0x0][0x360] ;  /* 0x0000d800ff067b82 */ /* 0x000e620000000800 */
[----:B------:R-:W3:Y:S01]  /*0070*/  LDCU UR6, c[0x0][0x370] ;  /* 0x00006e00ff0677ac */ /* 0x000ee20008000800 */
[----:B0-----:R-:W-:-:S02]  /*0080*/  F2FP.F16.F32.PACK_AB R0, R3, R3 ;  /* 0x000000030300723e */ /* 0x001fc400000000ff */
[----:B------:R-:W-:-:S03]  /*0090*/  SHF.R.S32.HI R5, RZ, 0x1f, R2 ;  /* 0x0000001fff057819 */ /* 0x000fc60000011402 */
[----:B------:R-:W-:Y:S01]  /*00a0*/  HADD2.F32 R4, -RZ, R0.H0_H0 ;  /* 0x20000000ff047230 */ /* 0x000fe20000004100 */
[----:B------:R-:W-:-:S04]  /*00b0*/  LEA.HI R5, R5, R2, RZ, 0x2 ;  /* 0x0000000205057211 */ /* 0x000fc800078f10ff */
[----:B------:R-:W-:Y:S01]  /*00c0*/  SHF.R.S32.HI R12, RZ, 0x2, R5 ;  /* 0x00000002ff0c7819 */ /* 0x000fe20000011405 */
[----:B------:R-:W0:Y:S01]  /*00d0*/  MUFU.RCP R4, R4 ;  /* 0x0000000400047308 */ /* 0x000e220000001000 */
[----:B-1----:R-:W-:Y:S01]  /*00e0*/  IMAD R15, R6, UR4, R15 ;  /* 0x00000004060f7c24 */ /* 0x002fe2000f8e020f */
[----:B------:R-:W1:Y:S04]  /*00f0*/  LDCU.64 UR4, c[0x0][0x358] ;  /* 0x00006b00ff0477ac */ /* 0x000e680008000a00 */
[----:B------:R-:W-:Y:S02]  /*0100*/  ISETP.GE.AND P1, PT, R15, R12, PT ;  /* 0x0000000c0f00720c */ /* 0x000fe40003f26270 */
[----:B------:R-:W-:-:S04]  /*0110*/  LEA R13, R12, R15, 0x2 ;  /* 0x0000000f0c0d7211 */ /* 0x000fc800078e10ff */
[----:B------:R-:W-:Y:S01]  /*0120*/  ISETP.GE.AND P0, PT, R13, R2, PT ;  /* 0x000000020d00720c */ /* 0x000fe20003f06270 */
[----:B---3--:R-:W-:Y:S01]  /*0130*/  IMAD R2, R6, UR6, RZ ;  /* 0x0000000606027c24 */ /* 0x008fe2000f8e02ff */
[----:B0-----:R-:W-:-:S05]  /*0140*/  F2FP.F16.F32.PACK_AB R0, RZ, R4 ;  /* 0x00000004ff00723e */ /* 0x001fca00000000ff */
[----:B------:R-:W-:Y:S01]  /*0150*/  HADD2.F32 R0, -RZ, R0.H0_H0 ;  /* 0x20000000ff007230 */ /* 0x000fe20000004100 */
[----:B-12---:R-:W-:Y:S06]  /*0160*/  @P1 BRA `(.L_x_1) ;  /* 0x0000000400441947 */ /* 0x006fec0003800000 */
[----:B------:R-:W0:Y:S08]  /*0170*/  LDC.64 R8, c[0x0][0x380] ;  /* 0x0000e000ff087b82 */ /* 0x000e300000000a00 */
[----:B------:R-:W1:Y:S02]  /*0180*/  LDC.64 R10, c[0x0][0x388] ;  /* 0x0000e200ff0a7b82 */ /* 0x000e640000000a00 */
.L_x_2:
[----:B0-2---:R-:W-:-:S06]  /*0190*/  IMAD.WIDE R4, R15, 0x10, R8 ;  /* 0x000000100f047825 */ /* 0x005fcc00078e0208 */
[----:B------:R-:W2:Y:S02]  /*01a0*/  LDG.E.128.CONSTANT R4, desc[UR4][R4.64] ;  /* 0x0000000404047981 */ /* 0x000ea4000c1e9d00 */
[-C--:B--2---:R-:W-:Y:S01]  /*01b0*/  FMUL R16, R4, R3.reuse ;  /* 0x0000000304107220 */ /* 0x084fe20000400000 */
[-C--:B------:R-:W-:Y:S01]  /*01c0*/  FMUL R18, R5, R3.reuse ;  /* 0x0000000305127220 */ /* 0x080fe20000400000 */
[-C--:B------:R-:W-:Y:S01]  /*01d0*/  FMUL R17, R6, R3.reuse ;  /* 0x0000000306117220 */ /* 0x080fe20000400000 */
[----:B------:R-:W-:Y:S01]  /*01e0*/  FMUL R14, R7, R3 ;  /* 0x00000003070e7220 */ /* 0x000fe20000400000 */
[----:B------:R-:W-:Y:S01]  /*01f0*/  FMUL R19, R16, 1.4426950216293334961 ;  /* 0x3fb8aa3b10137820 */ /* 0x000fe20000400000 */
[----:B------:R-:W-:Y:S01]  /*0200*/  FMUL R21, R18, 1.4426950216293334961 ;  /* 0x3fb8aa3b12157820 */ /* 0x000fe20000400000 */
[----:B------:R-:W-:Y:S01]  /*0210*/  FMUL R23, R17, 1.4426950216293334961 ;  /* 0x3fb8aa3b11177820 */ /* 0x000fe20000400000 */
[----:B------:R-:W-:Y:S02]  /*0220*/  FMUL R25, R14, 1.4426950216293334961 ;  /* 0x3fb8aa3b0e197820 */ /* 0x000fe40000400000 */
[----:B------:R-:W-:-:S02]  /*0230*/  FSETP.GEU.AND P1, PT, R19, -126, PT ;  /* 0xc2fc00001300780b */ /* 0x000fc40003f2e000 */
[----:B------:R-:W-:Y:S02]  /*0240*/  FSETP.GEU.AND P2, PT, R21, -126, PT ;  /* 0xc2fc00001500780b */ /* 0x000fe40003f4e000 */
[----:B------:R-:W-:Y:S02]  /*0250*/  FSETP.GEU.AND P3, PT, R23, -126, PT ;  /* 0xc2fc00001700780b */ /* 0x000fe40003f6e000 */
[----:B------:R-:W-:-:S07]  /*0260*/  FSETP.GEU.AND P4, PT, R25, -126, PT ;  /* 0xc2fc00001900780b */ /* 0x000fce0003f8e000 */
[----:B------:R-:W-:Y:S02]  /*0270*/  @!P1 FMUL R19, R19, 0.5 ;  /* 0x3f00000013139820 */ /* 0x000fe40000400000 */
[----:B------:R-:W-:Y:S02]  /*0280*/  @!P2 FMUL R21, R21, 0.5 ;  /* 0x3f0000001515a820 */ /* 0x000fe40000400000 */
[----:B------:R-:W0:Y:S01]  /*0290*/  MUFU.EX2 R20, R19 ;  /* 0x0000001300147308 */ /* 0x000e220000000800 */
[----:B------:R-:W-:Y:S01]  /*02a0*/  @!P3 FMUL R23, R23, 0.5 ;  /* 0x3f0000001717b820 */ /* 0x000fe20000400000 */
[----:B------:R-:W-:-:S06]  /*02b0*/  @!P4 FMUL R25, R25, 0.5 ;  /* 0x3f0000001919c820 */ /* 0x000fcc0000400000 */
[----:B------:R-:W2:Y:S08]  /*02c0*/  MUFU.EX2 R22, R21 ;  /* 0x0000001500167308 */ /* 0x000eb00000000800 */
[----:B------:R-:W3:Y:S01]  /*02d0*/  MUFU.EX2 R24, R23 ;  /* 0x0000001700187308 */ /* 0x000ee20000000800 */
[----:B0-----:R-:W-:Y:S01]  /*02e0*/  @!P1 FMUL R20, R20, R20 ;  /* 0x0000001414149220 */ /* 0x001fe20000400000 */
[----:B------:R-:W-:-:S03]  /*02f0*/  FSETP.GT.AND P1, PT, R16, UR7, PT ;  /* 0x0000000710007c0b */ /* 0x000fc6000bf24000 */
[----:B------:R-:W-:-:S03]  /*0300*/  FADD R20, R20, 1 ;  /* 0x3f80000014147421 */ /* 0x000fc60000000000 */
[----:B------:R-:W0:Y:S01]  /*0310*/  MUFU.EX2 R26, R25 ;  /* 0x00000019001a7308 */ /* 0x000e220000000800 */
[----:B--2---:R-:W-:Y:S01]  /*0320*/  @!P2 FMUL R22, R22, R22 ;  /* 0x000000161616a220 */ /* 0x004fe20000400000 */
[----:B------:R-:W-:-:S03]  /*0330*/  FSETP.GT.AND P2, PT, R18, UR7, PT ;  /* 0x0000000712007c0b */ /* 0x000fc6000bf44000 */
[----:B------:R-:W-:Y:S01]  /*0340*/  FADD R19, R22, 1 ;  /* 0x3f80000016137421 */ /* 0x000fe20000000000 */
[----:B---3--:R-:W-:-:S04]  /*0350*/  @!P3 FMUL R24, R24, R24 ;  /* 0x000000181818b220 */ /* 0x008fc80000400000 */
[----:B------:R-:W-:Y:S02]  /*0360*/  F2FP.F16.F32.PACK_AB R19, R19, R20 ;  /* 0x000000141313723e */ /* 0x000fe400000000ff */
[----:B------:R-:W-:Y:S01]  /*0370*/  FSETP.GT.AND P3, PT, R17, UR7, PT ;  /* 0x0000000711007c0b */ /* 0x000fe2000bf64000 */
[----:B------:R-:W-:Y:S02]  /*0380*/  FADD R20, R24, 1 ;  /* 0x3f80000018147421 */ /* 0x000fe40000000000 */
[--C-:B------:R-:W-:Y:S01]  /*0390*/  HADD2.F32 R21, -RZ, R19.reuse.H0_H0 ;  /* 0x20000013ff157230 */ /* 0x100fe20000004100 */
[C---:B------:R-:W-:Y:S01]  /*03a0*/  HSET2.BF.EQ.AND R16, R19.reuse, 0.00147724151611328125, 0.00147724151611328125, PT ;  /* 0x160d160d13107433 */ /* 0x040fe20003802080 */
[----:B0-----:R-:W-:Y:S01]  /*03b0*/  @!P4 FMUL R26, R26, R26 ;  /* 0x0000001a1a1ac220 */ /* 0x001fe20000400000 */
[----:B------:R-:W-:Y:S01]  /*03c0*/  HADD2.F32 R22, -RZ, R19.H1_H1 ;  /* 0x30000013ff167230 */ /* 0x000fe20000004100 */
[----:B------:R-:W-:Y:S02]  /*03d0*/  HSET2.BF.EQ.AND R17, R19, 0.9990234375, 0.9990234375, PT ;  /* 0x3bfe3bfe13117433 */ /* 0x000fe40003802080 */
[----:B------:R-:W-:Y:S01]  /*03e0*/  FADD R23, R26, 1 ;  /* 0x3f8000001a177421 */ /* 0x000fe20000000000 */
[----:B------:R-:W0:Y:S01]  /*03f0*/  MUFU.LG2 R21, R21 ;  /* 0x0000001500157308 */ /* 0x000e220000000c00 */
[----:B------:R-:W-:-:S03]  /*0400*/  FSETP.GT.AND P4, PT, R14, UR7, PT ;  /* 0x000000070e007c0b */ /* 0x000fc6000bf84000 */
[----:B------:R-:W-:-:S04]  /*0410*/  F2FP.F16.F32.PACK_AB R20, R23, R20 ;  /* 0x000000141714723e */ /* 0x000fc800000000ff */
[----:B------:R-:W2:Y:S01]  /*0420*/  MUFU.LG2 R22, R22 ;  /* 0x0000001600167308 */ /* 0x000ea20000000c00 */
[--C-:B------:R-:W-:Y:S01]  /*0430*/  HADD2.F32 R25, -RZ, R20.reuse.H0_H0 ;  /* 0x20000014ff197230 */ /* 0x100fe20000004100 */
[----:B------:R-:W-:Y:S01]  /*0440*/  HSET2.BF.EQ.AND R18, R20, 0.00147724151611328125, 0.00147724151611328125, PT ;  /* 0x160d160d14127433 */ /* 0x000fe20003802080 */
[----:B------:R-:W-:-:S05]  /*0450*/  HADD2.F32 R26, -RZ, R20.H1_H1 ;  /* 0x30000014ff1a7230 */ /* 0x000fca0000004100 */
[----:B------:R-:W3:Y:S01]  /*0460*/  MUFU.LG2 R25, R25 ;  /* 0x0000001900197308 */ /* 0x000ee20000000c00 */
[----:B0-----:R-:W-:-:S07]  /*0470*/  FMUL R23, R21, 0.69314718246459960938 ;  /* 0x3f31721815177820 */ /* 0x001fce0000400000 */
[----:B------:R-:W0:Y:S01]  /*0480*/  MUFU.LG2 R26, R26 ;  /* 0x0000001a001a7308 */ /* 0x000e220000000c00 */
[----:B--2---:R-:W-:Y:S01]  /*0490*/  FMUL R24, R22, 0.69314718246459960938 ;  /* 0x3f31721816187820 */ /* 0x004fe20000400000 */
[----:B------:R-:W-:-:S04]  /*04a0*/  HSET2.BF.EQ.AND R22, R20, 0.9990234375, 0.9990234375, PT ;  /* 0x3bfe3bfe14167433 */ /* 0x000fc80003802080 */
[----:B------:R-:W-:Y:S01]  /*04b0*/  F2FP.F16.F32.PACK_AB R23, R24, R23 ;  /* 0x000000171817723e */ /* 0x000fe200000000ff */
[----:B---3--:R-:W-:-:S04]  /*04c0*/  FMUL R27, R25, 0.69314718246459960938 ;  /* 0x3f317218191b7820 */ /* 0x008fc80000400000 */
[----:B------:R-:W-:Y:S02]  /*04d0*/  HFMA2 R16, R16, -0.00390625, -0.00390625, R23 ;  /* 0x9c009c0010107831 */ /* 0x000fe40000000017 */
[----:B0-----:R-:W-:Y:S02]  /*04e0*/  FMUL R28, R26, 0.69314718246459960938 ;  /* 0x3f3172181a1c7820 */ /* 0x001fe40000400000 */
[----:B------:R-:W-:Y:S01]  /*04f0*/  HFMA2 R16, R17, -9.5367431640625e-07, -9.5367431640625e-07, R16 ;  /* 0x8010801011107831 */ /* 0x000fe20000000010 */
[C---:B------:R-:W-:Y:S02]  /*0500*/  HSET2.BF.EQ.AND R17, R20.reuse, 1.0107421875, 1.0107421875, PT ;  /* 0x3c0b3c0b14117433 */ /* 0x040fe40003802080 */
[----:B------:R-:W-:Y:S02]  /*0510*/  F2FP.F16.F32.PACK_AB R21, R28, R27 ;  /* 0x0000001b1c15723e */ /* 0x000fe400000000ff */
[----:B------:R-:W-:-:S03]  /*0520*/  HSET2.BF.EQ.AND R20, R20, 552.5, 552.5, PT ;  /* 0x6051605114147433 */ /* 0x000fc60003802080 */
[----:B------:R-:W-:Y:S01]  /*0530*/  HFMA2 R21, R18, -0.00390625, -0.00390625, R21 ;  /* 0x9c009c0012157831 */ /* 0x000fe20000000015 */
[C---:B------:R-:W-:Y:S02]  /*0540*/  HSET2.BF.EQ.AND R18, R19.reuse, 1.0107421875, 1.0107421875, PT ;  /* 0x3c0b3c0b13127433 */ /* 0x040fe40003802080 */
[----:B------:R-:W-:Y:S01]  /*0550*/  HSET2.BF.EQ.AND R19, R19, 552.5, 552.5, PT ;  /* 0x6051605113137433 */ /* 0x000fe20003802080 */
[----:B------:R-:W-:Y:S02]  /*0560*/  HFMA2 R21, R22, -9.5367431640625e-07, -9.5367431640625e-07, R21 ;  /* 0x8010801016157831 */ /* 0x000fe40000000015 */
[----:B------:R-:W-:Y:S02]  /*0570*/  HFMA2 R16, R18, -7.62939453125e-06, -7.62939453125e-06, R16 ;  /* 0x8080808012107831 */ /* 0x000fe40000000010 */
[----:B------:R-:W-:-:S04]  /*0580*/  HFMA2 R17, R17, -7.62939453125e-06, -7.62939453125e-06, R21 ;  /* 0x8080808011117831 */ /* 0x000fc80000000015 */
[----:B------:R-:W-:Y:S02]  /*0590*/  HFMA2 R20, R20, 0.00390625, 0.00390625, R17 ;  /* 0x1c001c0014147831 */ /* 0x000fe40000000011 */
[----:B------:R-:W-:-:S03]  /*05a0*/  HFMA2 R16, R19, 0.00390625, 0.00390625, R16 ;  /* 0x1c001c0013107831 */ /* 0x000fc60000000010 */
[--C-:B------:R-:W-:Y:S02]  /*05b0*/  HADD2.F32 R21, -RZ, R20.reuse.H0_H0 ;  /* 0x20000014ff157230 */ /* 0x100fe40000004100 */
[----:B------:R-:W-:-:S03]  /*05c0*/  HADD2.F32 R23, -RZ, R20.H1_H1 ;  /* 0x30000014ff177230 */ /* 0x000fc60000004100 */
[C---:B------:R-:W-:Y:S02]  /*05d0*/  @!P3 FMUL R6, R0.reuse, R21 ;  /* 0x000000150006b220 */ /* 0x040fe40000400000 */
[----:B------:R-:W-:Y:S01]  /*05e0*/  @!P4 FMUL R7, R0, R23 ;  /* 0x000000170007c220 */ /* 0x000fe20000400000 */
[--C-:B------:R-:W-:Y:S02]  /*05f0*/  HADD2.F32 R17, -RZ, R16.reuse.H0_H0 ;  /* 0x20000010ff117230 */ /* 0x100fe40000004100 */
[----:B------:R-:W-:-:S03]  /*0600*/  HADD2.F32 R19, -RZ, R16.H1_H1 ;  /* 0x30000010ff137230 */ /* 0x000fc60000004100 */
[----:B------:R-:W-:Y:S01]  /*0610*/  @!P1 FMUL R4, R0, R17 ;  /* 0x0000001100049220 */ /* 0x000fe20000400000 */
[----:B-1----:R-:W-:-:S04]  /*0620*/  IMAD.WIDE R16, R15, 0x10, R10 ;  /* 0x000000100f107825 */ /* 0x002fc800078e020a */
[----:B------:R-:W-:Y:S01]  /*0630*/  @!P2 FMUL R5, R0, R19 ;  /* 0x000000130005a220 */ /* 0x000fe20000400000 */
[----:B------:R-:W-:-:S04]  /*0640*/  IADD3 R15, PT, PT, R2, R15, RZ ;  /* 0x0000000f020f7210 */ /* 0x000fc80007ffe0ff */
[----:B------:R2:W-:Y:S01]  /*0650*/  STG.E.128 desc[UR4][R16.64], R4 ;  /* 0x0000000410007986 */ /* 0x0005e2000c101d04 */
[----:B------:R-:W-:-:S13]  /*0660*/  ISETP.GE.AND P1, PT, R15, R12, PT ;  /* 0x0000000c0f00720c */ /* 0x000fda0003f26270 */
[----:B------:R-:W-:Y:S05]  /*0670*/  @!P1 BRA `(.L_x_2) ;  /* 0xfffffff800c49947 */ /* 0x000fea000383ffff */
.L_x_1:
[----:B------:R-:W-:Y:S05]  /*0680*/  BSYNC.RECONVERGENT B0 ;  /* 0x0000000000007941 */ /* 0x000fea0003800200 */
.L_x_0:
[----:B------:R-:W0:Y:S01]  /*0690*/  LDCU UR6, c[0x0][0x398] ;  /* 0x00007300ff0677ac */ /* 0x000e220008000800 */
[----:B------:R-:W1:Y:S02]  /*06a0*/  LDCU.64 UR8, c[0x0][0x390] ;  /* 0x00007200ff0877ac */ /* 0x000e640008000a00 */
[----:B01----:R-:W-:Y:S05]  /*06b0*/  @P0 EXIT ;  /* 0x000000000000094d */ /* 0x003fea0003800000 */
[----:B--2---:R-:W0:Y:S08]  /*06c0*/  LDC.64 R4, c[0x0][0x380] ;  /* 0x0000e000ff047b82 */ /* 0x004e300000000a00 */
[----:B------:R-:W1:Y:S02]  /*06d0*/  LDC.64 R6, c[0x0][0x388] ;  /* 0x0000e200ff067b82 */ /* 0x000e640000000a00 */
.L_x_5:
[----:B0-----:R-:W-:-:S06]  /*06e0*/  IMAD.WIDE R10, R13, 0x4, R4 ;  /* 0x000000040d0a7825 */ /* 0x001fcc00078e0204 */
[----:B------:R-:W2:Y:S01]  /*06f0*/  LDG.E.CONSTANT R11, desc[UR4][R10.64] ;  /* 0x000000040a0b7981 */ /* 0x000ea2000c1e9900 */
[----:B------:R-:W-:Y:S01]  /*0700*/  BSSY.RECONVERGENT B0, `(.L_x_3) ;  /* 0x000001b000007945 */ /* 0x000fe20003800200 */
[----:B-1----:R-:W-:-:S04]  /*0710*/  IMAD.WIDE R8, R13, 0x4, R6 ;  /* 0x000000040d087825 */ /* 0x002fc800078e0206 */
[----:B--2---:R-:W-:-:S05]  /*0720*/  FMUL R3, R11, UR9 ;  /* 0x000000090b037c20 */ /* 0x004fca0008400000 */
[----:B------:R-:W-:-:S13]  /*0730*/  FSETP.GT.AND P0, PT, R3, UR6, PT ;  /* 0x0000000603007c0b */ /* 0x000fda000bf04000 */
[----:B------:R-:W-:Y:S05]  /*0740*/  @P0 BRA `(.L_x_4) ;  /* 0x0000000000580947 */ /* 0x000fea0003800000 */
[----:B------:R-:W-:-:S05]  /*0750*/  FMUL R3, R3, 1.4426950216293334961 ;  /* 0x3fb8aa3b03037820 */ /* 0x000fca0000400000 */
[----:B------:R-:W-:-:S13]  /*0760*/  FSETP.GEU.AND P0, PT, R3, -126, PT ;  /* 0xc2fc00000300780b */ /* 0x000fda0003f0e000 */
[----:B------:R-:W-:-:S04]  /*0770*/  @!P0 FMUL R3, R3, 0.5 ;  /* 0x3f00000003038820 */ /* 0x000fc80000400000 */
[----:B------:R-:W0:Y:S02]  /*0780*/  MUFU.EX2 R10, R3 ;  /* 0x00000003000a7308 */ /* 0x000e240000000800 */
[----:B0-----:R-:W-:-:S04]  /*0790*/  @!P0 FMUL R10, R10, R10 ;  /* 0x0000000a0a0a8220 */ /* 0x001fc80000400000 */
[----:B------:R-:W-:-:S05]  /*07a0*/  FADD R10, R10, 1 ;  /* 0x3f8000000a0a7421 */ /* 0x000fca0000000000 */
[----:B------:R-:W-:-:S05]  /*07b0*/  F2FP.F16.F32.PACK_AB R10, R10, R10 ;  /* 0x0000000a0a0a723e */ /* 0x000fca00000000ff */
[--C-:B------:R-:W-:Y:S01]  /*07c0*/  HADD2.F32 R12, -RZ, R10.reuse.H1_H1 ;  /* 0x3000000aff0c7230 */ /* 0x100fe20000004100 */
[C---:B------:R-:W-:Y:S01]  /*07d0*/  HSET2.BF.EQ.AND R16, R10.reuse.H0_H0, 0.9990234375, 0.00147724151611328125, PT ;  /* 0x3bfe160d0a107433 */ /* 0x040fe20003802880 */
[----:B------:R-:W-:Y:S01]  /*07e0*/  HADD2.F32 R11, -RZ, R10.H0_H0 ;  /* 0x2000000aff0b7230 */ /* 0x000fe20000004100 */
[----:B------:R-:W-:-:S03]  /*07f0*/  HSET2.BF.EQ.AND R10, R10.H0_H0, 552.5, 1.0107421875, PT ;  /* 0x60513c0b0a0a7433 */ /* 0x000fc60003802880 */
[----:B------:R-:W0:Y:S08]  /*0800*/  MUFU.LG2 R12, R12 ;  /* 0x0000000c000c7308 */ /* 0x000e300000000c00 */
[----:B------:R-:W1:Y:S01]  /*0810*/  MUFU.LG2 R11, R11 ;  /* 0x0000000b000b7308 */ /* 0x000e620000000c00 */
[----:B0-----:R-:W-:Y:S01]  /*0820*/  FMUL R15, R12, 0.69314718246459960938 ;  /* 0x3f3172180c0f7820 */ /* 0x001fe20000400000 */
[----:B-1----:R-:W-:-:S05]  /*0830*/  FMUL R14, R11, 0.69314718246459960938 ;  /* 0x3f3172180b0e7820 */ /* 0x002fca0000400000 */
[----:B------:R-:W-:-:S05]  /*0840*/  F2FP.F16.F32.PACK_AB R3, R15, R14 ;  /* 0x0000000e0f03723e */ /* 0x000fca00000000ff */
[----:B------:R-:W-:-:S04]  /*0850*/  HFMA2 R3, R16.H0_H0, -0.00390625, -0.00390625, R3.H0_H0 ;  /* 0x9c009c0010037831 */ /* 0x000fc80000040803 */
[----:B------:R-:W-:-:S04]  /*0860*/  HFMA2 R3, R16.H1_H1, -9.5367431640625e-07, -9.5367431640625e-07, R3.H0_H0 ;  /* 0x8010801010037831 */ /* 0x000fc80000040c03 */
[----:B------:R-:W-:-:S04]  /*0870*/  HFMA2 R3, R10.H0_H0, -7.62939453125e-06, -7.62939453125e-06, R3.H0_H0 ;  /* 0x808080800a037831 */ /* 0x000fc80000040803 */
[----:B------:R-:W-:-:S05]  /*0880*/  HFMA2 R3, R10.H1_H1, 0.00390625, 0.00390625, R3.H0_H0 ;  /* 0x1c001c000a037831 */ /* 0x000fca0000040c03 */
[----:B------:R-:W-:-:S05]  /*0890*/  HADD2.F32 R3, -RZ, R3.H0_H0 ;  /* 0x20000003ff037230 */ /* 0x000fca0000004100 */
[----:B------:R-:W-:-:S07]  /*08a0*/  FMUL R11, R0, R3 ;  /* 0x00000003000b7220 */ /* 0x000fce0000400000 */
.L_x_4:
[----:B------:R-:W-:Y:S05]  /*08b0*/  BSYNC.RECONVERGENT B0 ;  /* 0x0000000000007941 */ /* 0x000fea0003800200 */
.L_x_3:
[----:B------:R2:W-:Y:S01]  /*08c0*/  STG.E desc[UR4][R8.64], R11 ;  /* 0x0000000b08007986 */ /* 0x0005e2000c101904 */
[----:B------:R-:W-:-:S04]  /*08d0*/  IADD3 R13, PT, PT, R2, R13, RZ ;  /* 0x0000000d020d7210 */ /* 0x000fc80007ffe0ff */
[----:B------:R-:W-:-:S13]  /*08e0*/  ISETP.GE.AND P0, PT, R13, UR8, PT ;  /* 0x000000080d007c0c */ /* 0x000fda000bf06270 */
[----:B--2---:R-:W-:Y:S05]  /*08f0*/  @!P0 BRA `(.L_x_5) ;  /* 0xfffffffc00788947 */ /* 0x004fea000383ffff */
[----:B------:R-:W-:Y:S05]  /*0900*/  EXIT ;  /* 0x000000000000794d */ /* 0x000fea0003800000 */
.L_x_6:
[----:B------:R-:W-:-:S00]  /*0910*/  BRA `(.L_x_6) ;  /* 0xfffffffc00fc7947 */ /* 0x000fc0000383ffff */
[----:B------:R-:W-:-:S00]  /*0920*/  NOP ;  /* 0x0000000000007918 */ /* 0x000fc00000000000 */
        /* <DEDUP_REMOVED lines=13> */
.L_x_7:


//--------------------- .nv.shared.reserved.0     --------------------------
	.section	.nv.shared.reserved.0,"aw",@nobits
	.weak		__nv_reservedSMEM_offset_0_alias
	.size		__nv_reservedSMEM_offset_0_alias, 0, 64
	.other		__nv_reservedSMEM_offset_0_alias,@"STO_CUDA_RESERVED_SHARED STV_DEFAULT"
__nv_reservedSMEM_offset_0_alias:
	.zero		0
	.zero		64


//--------------------- .nv.constant0._Z24softplus_kernel_fp32_optPKfPfiff --------------------------
	.section	.nv.constant0._Z24softplus_kernel_fp32_optPKfPfiff,"a",@progbits
	.sectionflags	@""
	.align	4
.nv.constant0._Z24softplus_kernel_fp32_optPKfPfiff:
	.zero		924


//--------------------- SYMBOLS --------------------------

	.type		.nv.reservedSmem.offset0,@object
	.size		.nv.reservedSmem.offset0,0x4
